//
// Generated by NVIDIA NVVM Compiler
//
// Compiler Build ID: CL-36424714
// Cuda compilation tools, release 13.0, V13.0.88
// Based on NVVM 20.0.0
//

.version 9.0
.target sm_100
.address_size 64

	// .globl	_Z20matrixMultiplicationPKfS0_Pf
.extern .shared .align 16 .b8 sharedMem[];

.visible .entry _Z20matrixMultiplicationPKfS0_Pf(
	.param .u64 .ptr .align 1 _Z20matrixMultiplicationPKfS0_Pf_param_0,
	.param .u64 .ptr .align 1 _Z20matrixMultiplicationPKfS0_Pf_param_1,
	.param .u64 .ptr .align 1 _Z20matrixMultiplicationPKfS0_Pf_param_2
)
{
	.reg .pred 	%p<9>;
	.reg .b32 	%r<46>;
	.reg .b32 	%f<60>;
	.reg .b64 	%rd<13>;

	ld.param.u64 	%rd5, [_Z20matrixMultiplicationPKfS0_Pf_param_0];
	ld.param.u64 	%rd6, [_Z20matrixMultiplicationPKfS0_Pf_param_1];
	ld.param.u64 	%rd4, [_Z20matrixMultiplicationPKfS0_Pf_param_2];
	cvta.to.global.u64 	%rd1, %rd6;
	cvta.to.global.u64 	%rd2, %rd5;
	mov.u32 	%r23, %ntid.x;
	mov.u32 	%r24, %ntid.y;
	mul.lo.s32 	%r25, %r23, %r24;
	shl.b32 	%r26, %r25, 2;
	mov.u32 	%r27, sharedMem;
	add.s32 	%r28, %r27, %r26;
	mov.u32 	%r29, %ctaid.y;
	mul.lo.s32 	%r30, %r24, %r29;
	mov.u32 	%r43, %tid.y;
	mul.lo.s32 	%r2, %r30, %r43;
	mov.u32 	%r31, %ctaid.x;
	mul.lo.s32 	%r32, %r23, %r31;
	mul.lo.s32 	%r3, %r32, %r43;
	mov.u32 	%r41, %tid.x;
	shl.b32 	%r33, %r43, 4;
	add.s32 	%r34, %r33, %r41;
	shl.b32 	%r35, %r34, 2;
	add.s32 	%r5, %r27, %r35;
	shl.b32 	%r6, %r2, 10;
	add.s32 	%r7, %r28, %r35;
	shl.b32 	%r36, %r43, 6;
	add.s32 	%r8, %r27, %r36;
	shl.b32 	%r37, %r41, 2;
	add.s32 	%r9, %r28, %r37;
	add.s32 	%r38, %r32, 1024;
	mul.lo.s32 	%r44, %r43, %r38;
	or.b32  	%r42, %r41, %r6;
	mov.f32 	%f57, 0f00000000;
	mov.b32 	%r45, 0;
$L__BB0_1:
	setp.gt.s32 	%p1, %r2, 1023;
	mul.wide.s32 	%rd7, %r42, 4;
	add.s64 	%rd3, %rd2, %rd7;
	setp.gt.u32 	%p2, %r41, 1023;
	mov.f32 	%f58, 0f00000000;
	or.pred  	%p3, %p1, %p2;
	@%p3 bra 	$L__BB0_3;
	ld.global.f32 	%f58, [%rd3];
$L__BB0_3:
	setp.gt.s32 	%p4, %r3, 1023;
	st.shared.f32 	[%r5], %f58;
	setp.gt.u32 	%p5, %r43, 1023;
	mov.f32 	%f59, 0f00000000;
	or.pred  	%p6, %p4, %p5;
	@%p6 bra 	$L__BB0_5;
	mul.wide.s32 	%rd8, %r44, 4;
	add.s64 	%rd9, %rd1, %rd8;
	ld.global.f32 	%f59, [%rd9];
$L__BB0_5:
	st.shared.f32 	[%r7], %f59;
	bar.sync 	0;
	ld.shared.v4.f32 	{%f10, %f11, %f12, %f13}, [%r8];
	ld.shared.f32 	%f14, [%r9];
	fma.rn.f32 	%f15, %f10, %f14, %f57;
	ld.shared.f32 	%f16, [%r9+64];
	fma.rn.f32 	%f17, %f11, %f16, %f15;
	ld.shared.f32 	%f18, [%r9+128];
	fma.rn.f32 	%f19, %f12, %f18, %f17;
	ld.shared.f32 	%f20, [%r9+192];
	fma.rn.f32 	%f21, %f13, %f20, %f19;
	ld.shared.v4.f32 	{%f22, %f23, %f24, %f25}, [%r8+16];
	ld.shared.f32 	%f26, [%r9+256];
	fma.rn.f32 	%f27, %f22, %f26, %f21;
	ld.shared.f32 	%f28, [%r9+320];
	fma.rn.f32 	%f29, %f23, %f28, %f27;
	ld.shared.f32 	%f30, [%r9+384];
	fma.rn.f32 	%f31, %f24, %f30, %f29;
	ld.shared.f32 	%f32, [%r9+448];
	fma.rn.f32 	%f33, %f25, %f32, %f31;
	ld.shared.v4.f32 	{%f34, %f35, %f36, %f37}, [%r8+32];
	ld.shared.f32 	%f38, [%r9+512];
	fma.rn.f32 	%f39, %f34, %f38, %f33;
	ld.shared.f32 	%f40, [%r9+576];
	fma.rn.f32 	%f41, %f35, %f40, %f39;
	ld.shared.f32 	%f42, [%r9+640];
	fma.rn.f32 	%f43, %f36, %f42, %f41;
	ld.shared.f32 	%f44, [%r9+704];
	fma.rn.f32 	%f45, %f37, %f44, %f43;
	ld.shared.v4.f32 	{%f46, %f47, %f48, %f49}, [%r8+48];
	ld.shared.f32 	%f50, [%r9+768];
	fma.rn.f32 	%f51, %f46, %f50, %f45;
	ld.shared.f32 	%f52, [%r9+832];
	fma.rn.f32 	%f53, %f47, %f52, %f51;
	ld.shared.f32 	%f54, [%r9+896];
	fma.rn.f32 	%f55, %f48, %f54, %f53;
	ld.shared.f32 	%f56, [%r9+960];
	fma.rn.f32 	%f57, %f49, %f56, %f55;
	bar.sync 	0;
	add.s32 	%r17, %r45, 16;
	add.s32 	%r44, %r44, 16384;
	add.s32 	%r43, %r43, 16;
	add.s32 	%r42, %r42, 16;
	add.s32 	%r41, %r41, 16;
	setp.lt.u32 	%p7, %r45, 1008;
	mov.u32 	%r45, %r17;
	@%p7 bra 	$L__BB0_1;
	max.s32 	%r39, %r2, %r3;
	setp.gt.s32 	%p8, %r39, 1023;
	@%p8 bra 	$L__BB0_8;
	add.s32 	%r40, %r6, %r3;
	cvta.to.global.u64 	%rd10, %rd4;
	mul.wide.s32 	%rd11, %r40, 4;
	add.s64 	%rd12, %rd10, %rd11;
	st.global.f32 	[%rd12], %f57;
$L__BB0_8:
	ret;

}


// ===== COMPILED SASS (sm_100) =====

	.target	sm_100

	.elftype	@"ET_EXEC"


//--------------------- .note.nv.tkinfo           --------------------------
	.section	.note.nv.tkinfo,"",@"SHT_NOTE"
	.sectionflags	@"SHF_NOTE_NV_TKINFO"
	.tkinfo
        /*0018*/ 	.word	0x00000002
        /*0030*/ 	.string	""
        /*0030*/ 	.string	"ptxas"
        /*0030*/ 	.string	"Cuda compilation tools, release 13.0, V13.0.88"
        /*0030*/ 	.string	"Build cuda_13.0.r13.0/compiler.36424714_0"
        /*0030*/ 	.string	"-arch sm_100 -m 64 "



//--------------------- .note.nv.cuinfo           --------------------------
	.section	.note.nv.cuinfo,"",@"SHT_NOTE"
	.sectionflags	@"SHF_NOTE_NV_CUINFO"
        /*0018*/ 	.short	0x0002
        /*001a*/ 	.short	0x0064
        /*001c*/ 	.short	0x0082
	.zero		2


//--------------------- .nv.info                  --------------------------
	.section	.nv.info,"",@"SHT_CUDA_INFO"
	.align	4


	//----- nvinfo : EIATTR_REGCOUNT
	.align		4
        /*0000*/ 	.byte	0x04, 0x2f
        /*0002*/ 	.short	(.L_1 - .L_0)
	.align		4
.L_0:
        /*0004*/ 	.word	index@(_Z20matrixMultiplicationPKfS0_Pf)
        /*0008*/ 	.word	0x0000001f


	//----- nvinfo : EIATTR_FRAME_SIZE
	.align		4
.L_1:
        /*000c*/ 	.byte	0x04, 0x11
        /*000e*/ 	.short	(.L_3 - .L_2)
	.align		4
.L_2:
        /*0010*/ 	.word	index@(_Z20matrixMultiplicationPKfS0_Pf)
        /*0014*/ 	.word	0x00000000


	//----- nvinfo : EIATTR_MIN_STACK_SIZE
	.align		4
.L_3:
        /*0018*/ 	.byte	0x04, 0x12
        /*001a*/ 	.short	(.L_5 - .L_4)
	.align		4
.L_4:
        /*001c*/ 	.word	index@(_Z20matrixMultiplicationPKfS0_Pf)
        /*0020*/ 	.word	0x00000000
.L_5:


//--------------------- .nv.compat                --------------------------
	.section	.nv.compat,"",@"SHT_CUDA_COMPAT_INFO"
	.align	4
        /*0000*/ 	.byte	0x02, 0x09, 0x00, 0x00, 0x02, 0x02, 0x01, 0x00, 0x02, 0x05, 0x05, 0x00, 0x03, 0x07, 0x01, 0x01
        /*0010*/ 	.byte	0x02, 0x03, 0x00, 0x00, 0x02, 0x06, 0x01, 0x00, 0x04, 0x0b, 0x08, 0x00, 0x09, 0x00, 0x00, 0x00
        /*0020*/ 	.byte	0x00, 0x00, 0x00, 0x00


//--------------------- .nv.info._Z20matrixMultiplicationPKfS0_Pf --------------------------
	.section	.nv.info._Z20matrixMultiplicationPKfS0_Pf,"",@"SHT_CUDA_INFO"
	.sectionflags	@""
	.align	4


	//----- nvinfo : EIATTR_CUDA_API_VERSION
	.align		4
        /*0000*/ 	.byte	0x04, 0x37
        /*0002*/ 	.short	(.L_7 - .L_6)
.L_6:
        /*0004*/ 	.word	0x00000082


	//----- nvinfo : EIATTR_KPARAM_INFO
	.align		4
.L_7:
        /*0008*/ 	.byte	0x04, 0x17
        /*000a*/ 	.short	(.L_9 - .L_8)
.L_8:
        /*000c*/ 	.word	0x00000000
        /*0010*/ 	.short	0x0002
        /*0012*/ 	.short	0x0010
        /*0014*/ 	.byte	0x00, 0xf5, 0x21, 0x00


	//----- nvinfo : EIATTR_KPARAM_INFO
	.align		4
.L_9:
        /*0018*/ 	.byte	0x04, 0x17
        /*001a*/ 	.short	(.L_11 - .L_10)
.L_10:
        /*001c*/ 	.word	0x00000000
        /*0020*/ 	.short	0x0001
        /*0022*/ 	.short	0x0008
        /*0024*/ 	.byte	0x00, 0xf5, 0x21, 0x00


	//----- nvinfo : EIATTR_KPARAM_INFO
	.align		4
.L_11:
        /*0028*/ 	.byte	0x04, 0x17
        /*002a*/ 	.short	(.L_13 - .L_12)
.L_12:
        /*002c*/ 	.word	0x00000000
        /*0030*/ 	.short	0x0000
        /*0032*/ 	.short	0x0000
        /*0034*/ 	.byte	0x00, 0xf5, 0x21, 0x00


	//----- nvinfo : EIATTR_SPARSE_MMA_MASK
	.align		4
.L_13:
        /*0038*/ 	.byte	0x03, 0x50
        /*003a*/ 	.short	0x0000


	//----- nvinfo : EIATTR_MAXREG_COUNT
	.align		4
        /*003c*/ 	.byte	0x03, 0x1b
        /*003e*/ 	.short	0x00ff


	//----- nvinfo : EIATTR_NUM_BARRIERS
	.align		4
        /*0040*/ 	.byte	0x02, 0x4c
        /*0042*/ 	.byte	0x01
	.zero		1


	//----- nvinfo : EIATTR_MERCURY_ISA_VERSION
	.align		4
        /*0044*/ 	.byte	0x03, 0x5f
        /*0046*/ 	.short	0x0101


	//----- nvinfo : EIATTR_VRC_CTA_INIT_COUNT
	.align		4
        /*0048*/ 	.byte	0x02, 0x4a
	.zero		1
	.zero		1


	//----- nvinfo : EIATTR_EXIT_INSTR_OFFSETS
	.align		4
        /*004c*/ 	.byte	0x04, 0x1c
        /*004e*/ 	.short	(.L_15 - .L_14)


	//   ....[0]....
.L_14:
        /*0050*/ 	.word	0x000005a0


	//   ....[1]....
        /*0054*/ 	.word	0x000005f0


	//----- nvinfo : EIATTR_CBANK_PARAM_SIZE
	.align		4
.L_15:
        /*0058*/ 	.byte	0x03, 0x19
        /*005a*/ 	.short	0x0018


	//----- nvinfo : EIATTR_PARAM_CBANK
	.align		4
        /*005c*/ 	.byte	0x04, 0x0a
        /*005e*/ 	.short	(.L_17 - .L_16)
	.align		4
.L_16:
        /*0060*/ 	.word	index@(.nv.constant0._Z20matrixMultiplicationPKfS0_Pf)
        /*0064*/ 	.short	0x0380
        /*0066*/ 	.short	0x0018


	//----- nvinfo : EIATTR_SW_WAR
	.align		4
.L_17:
        /*0068*/ 	.byte	0x04, 0x36
        /*006a*/ 	.short	(.L_19 - .L_18)
.L_18:
        /*006c*/ 	.word	0x00000008
.L_19:


//--------------------- .nv.callgraph             --------------------------
	.section	.nv.callgraph,"",@"SHT_CUDA_CALLGRAPH"
	.align	4
	.sectionentsize	8
	.align		4
        /*0000*/ 	.word	0x00000000
	.align		4
        /*0004*/ 	.word	0xffffffff
	.align		4
        /*0008*/ 	.word	0x00000000
	.align		4
        /*000c*/ 	.word	0xfffffffe
	.align		4
        /*0010*/ 	.word	0x00000000
	.align		4
        /*0014*/ 	.word	0xfffffffd
	.align		4
        /*0018*/ 	.word	0x00000000
	.align		4
        /*001c*/ 	.word	0xfffffffc


//--------------------- .text._Z20matrixMultiplicationPKfS0_Pf --------------------------
	.section	.text._Z20matrixMultiplicationPKfS0_Pf,"ax",@progbits
	.align	128
        .global         _Z20matrixMultiplicationPKfS0_Pf
        .type           _Z20matrixMultiplicationPKfS0_Pf,@function
        .size           _Z20matrixMultiplicationPKfS0_Pf,(.L_x_2 - _Z20matrixMultiplicationPKfS0_Pf)
        .other          _Z20matrixMultiplicationPKfS0_Pf,@"STO_CUDA_ENTRY STV_DEFAULT"
_Z20matrixMultiplicationPKfS0_Pf:
.text._Z20matrixMultiplicationPKfS0_Pf:
[----:B------:R-:W-:Y:S01]  /*0000*/  LDC R1, c[0x0][0x37c] ;  /* 0x0000df00ff017b82 */ /* 0x000fe20000000800 */
[----:B------:R-:W0:Y:S07]  /*0010*/  S2R R12, SR_TID.Y ;  /* 0x00000000000c7919 */ /* 0x000e2e0000002200 */
[----:B------:R-:W1:Y:S01]  /*0020*/  S2UR UR6, SR_CTAID.Y ;  /* 0x00000000000679c3 */ /* 0x000e620000002600 */
[----:B------:R-:W2:Y:S01]  /*0030*/  LDCU UR8, c[0x0][0x360] ;  /* 0x00006c00ff0877ac */ /* 0x000ea20008000800 */
[----:B------:R-:W-:Y:S01]  /*0040*/  HFMA2 R23, -RZ, RZ, 0, 0 ;  /* 0x00000000ff177431 */ /* 0x000fe200000001ff */
[----:B------:R-:W3:Y:S01]  /*0050*/  S2R R19, SR_TID.X ;  /* 0x0000000000137919 */ /* 0x000ee20000002100 */
[----:B------:R-:W1:Y:S04]  /*0060*/  LDCU UR9, c[0x0][0x364] ;  /* 0x00006c80ff0977ac */ /* 0x000e680008000800 */
[----:B------:R-:W2:Y:S01]  /*0070*/  S2UR UR7, SR_CTAID.X ;  /* 0x00000000000779c3 */ /* 0x000ea20000002500 */
[----:B------:R-:W-:Y:S01]  /*0080*/  UMOV UR4, 0x400 ;  /* 0x0000040000047882 */ /* 0x000fe20000000000 */
[----:B------:R-:W4:Y:S06]  /*0090*/  LDCU.64 UR10, c[0x0][0x358] ;  /* 0x00006b00ff0a77ac */ /* 0x000f2c0008000a00 */
[----:B------:R-:W5:Y:S08]  /*00a0*/  S2UR UR5, SR_CgaCtaId ;  /* 0x00000000000579c3 */ /* 0x000f700000008800 */
[----:B------:R-:W4:Y:S01]  /*00b0*/  LDC.64 R2, c[0x0][0x380] ;  /* 0x0000e000ff027b82 */ /* 0x000f220000000a00 */
[----:B-1----:R-:W-:-:S06]  /*00c0*/  UIMAD UR6, UR9, UR6, URZ ;  /* 0x00000006090672a4 */ /* 0x002fcc000f8e02ff */
[C---:B0-----:R-:W-:Y:S01]  /*00d0*/  IMAD R14, R12.reuse, UR6, RZ ;  /* 0x000000060c0e7c24 */ /* 0x041fe2000f8e02ff */
[----:B--2---:R-:W-:Y:S01]  /*00e0*/  UIMAD UR7, UR8, UR7, URZ ;  /* 0x00000007080772a4 */ /* 0x004fe2000f8e02ff */
[----:B---3--:R-:W-:-:S03]  /*00f0*/  LEA R20, R12, R19, 0x4 ;  /* 0x000000130c147211 */ /* 0x008fc600078e20ff */
[----:B------:R-:W-:Y:S02]  /*0100*/  SHF.L.U32 R18, R14, 0xa, RZ ;  /* 0x0000000a0e127819 */ /* 0x000fe400000006ff */
[C---:B------:R-:W-:Y:S01]  /*0110*/  IMAD R17, R12.reuse, UR7, RZ ;  /* 0x000000070c117c24 */ /* 0x040fe2000f8e02ff */
[----:B-----5:R-:W-:Y:S01]  /*0120*/  ULEA UR5, UR5, UR4, 0x18 ;  /* 0x0000000405057291 */ /* 0x020fe2000f8ec0ff */
[----:B------:R-:W-:Y:S01]  /*0130*/  LOP3.LUT R13, R19, R18, RZ, 0xfc, !PT ;  /* 0x00000012130d7212 */ /* 0x000fe200078efcff */
[----:B------:R-:W-:Y:S02]  /*0140*/  UIMAD UR4, UR8, UR9, URZ ;  /* 0x00000009080472a4 */ /* 0x000fe4000f8e02ff */
[----:B------:R-:W-:Y:S02]  /*0150*/  UIADD3 UR8, UPT, UPT, UR7, 0x400, URZ ;  /* 0x0000040007087890 */ /* 0x000fe4000fffe0ff */
[----:B------:R-:W-:Y:S02]  /*0160*/  ULEA UR4, UR4, UR5, 0x2 ;  /* 0x0000000504047291 */ /* 0x000fe4000f8e10ff */
[----:B------:R-:W-:-:S02]  /*0170*/  LEA R16, R12, UR5, 0x6 ;  /* 0x000000050c107c11 */ /* 0x000fc4000f8e30ff */
[----:B------:R-:W-:Y:S01]  /*0180*/  LEA R15, R20, UR5, 0x2 ;  /* 0x00000005140f7c11 */ /* 0x000fe2000f8e10ff */
[----:B------:R-:W-:Y:S01]  /*0190*/  IMAD R0, R12, UR8, RZ ;  /* 0x000000080c007c24 */ /* 0x000fe2000f8e02ff */
[----:B------:R-:W-:Y:S02]  /*01a0*/  LEA R20, R20, UR4, 0x2 ;  /* 0x0000000414147c11 */ /* 0x000fe4000f8e10ff */
[----:B------:R-:W-:Y:S01]  /*01b0*/  LEA R21, R19, UR4, 0x2 ;  /* 0x0000000413157c11 */ /* 0x000fe2000f8e10ff */
[----:B------:R-:W-:-:S06]  /*01c0*/  UMOV UR4, URZ ;  /* 0x000000ff00047c82 */ /* 0x000fcc0008000000 */
.L_x_0:
[----:B------:R-:W-:Y:S01]  /*01d0*/  ISETP.GT.U32.AND P0, PT, R12, 0x3ff, PT ;  /* 0x000003ff0c00780c */ /* 0x000fe20003f04070 */
[----:B----4-:R-:W-:Y:S01]  /*01e0*/  IMAD.WIDE R4, R13, 0x4, R2 ;  /* 0x000000040d047825 */ /* 0x010fe200078e0202 */
[----:B------:R-:W-:Y:S02]  /*01f0*/  ISETP.GT.U32.AND P1, PT, R19, 0x3ff, PT ;  /* 0x000003ff1300780c */ /* 0x000fe40003f24070 */
[----:B------:R-:W-:Y:S02]  /*0200*/  ISETP.GT.OR P0, PT, R17, 0x3ff, P0 ;  /* 0x000003ff1100780c */ /* 0x000fe40000704670 */
[----:B------:R-:W-:Y:S02]  /*0210*/  ISETP.GT.OR P1, PT, R14, 0x3ff, P1 ;  /* 0x000003ff0e00780c */ /* 0x000fe40000f24670 */
[----:B------:R-:W-:Y:S02]  /*0220*/  MOV R22, RZ ;  /* 0x000000ff00167202 */ /* 0x000fe40000000f00 */
[----:B------:R-:W-:-:S07]  /*0230*/  MOV R27, RZ ;  /* 0x000000ff001b7202 */ /* 0x000fce0000000f00 */
[----:B------:R-:W0:Y:S02]  /*0240*/  @!P0 LDC.64 R6, c[0x0][0x388] ;  /* 0x0000e200ff068b82 */ /* 0x000e240000000a00 */
[----:B------:R-:W2:Y:S01]  /*0250*/  @!P1 LDG.E R22, desc[UR10][R4.64] ;  /* 0x0000000a04169981 */ /* 0x000ea2000c1e1900 */
[----:B0-----:R-:W-:-:S05]  /*0260*/  @!P0 IMAD.WIDE R6, R0, 0x4, R6 ;  /* 0x0000000400068825 */ /* 0x001fca00078e0206 */
[----:B------:R-:W3:Y:S01]  /*0270*/  @!P0 LDG.E R27, desc[UR10][R6.64] ;  /* 0x0000000a061b8981 */ /* 0x000ee2000c1e1900 */
[----:B------:R-:W-:Y:S02]  /*0280*/  UISETP.GE.U32.AND UP0, UPT, UR4, 0x3f0, UPT ;  /* 0x000003f00400788c */ /* 0x000fe4000bf06070 */
[----:B------:R-:W-:Y:S01]  /*0290*/  UIADD3 UR5, UPT, UPT, UR4, 0x10, URZ ;  /* 0x0000001004057890 */ /* 0x000fe2000fffe0ff */
[----:B------:R-:W-:Y:S02]  /*02a0*/  IADD3 R12, PT, PT, R12, 0x10, RZ ;  /* 0x000000100c0c7810 */ /* 0x000fe40007ffe0ff */
[----:B------:R-:W-:Y:S02]  /*02b0*/  IADD3 R13, PT, PT, R13, 0x10, RZ ;  /* 0x000000100d0d7810 */ /* 0x000fe40007ffe0ff */
[----:B------:R-:W-:Y:S02]  /*02c0*/  IADD3 R19, PT, PT, R19, 0x10, RZ ;  /* 0x0000001013137810 */ /* 0x000fe40007ffe0ff */
[----:B------:R-:W-:Y:S01]  /*02d0*/  IADD3 R0, PT, PT, R0, 0x4000, RZ ;  /* 0x0000400000007810 */ /* 0x000fe20007ffe0ff */
[----:B------:R-:W-:Y:S01]  /*02e0*/  UMOV UR4, UR5 ;  /* 0x0000000500047c82 */ /* 0x000fe20008000000 */
[----:B--2---:R-:W-:Y:S04]  /*02f0*/  STS [R15], R22 ;  /* 0x000000160f007388 */ /* 0x004fe80000000800 */
[----:B---3--:R-:W-:Y:S01]  /*0300*/  STS [R20], R27 ;  /* 0x0000001b14007388 */ /* 0x008fe20000000800 */
[----:B------:R-:W-:Y:S06]  /*0310*/  BAR.SYNC.DEFER_BLOCKING 0x0 ;  /* 0x0000000000007b1d */ /* 0x000fec0000010000 */
[----:B------:R-:W-:Y:S04]  /*0320*/  LDS R26, [R21] ;  /* 0x00000000151a7984 */ /* 0x000fe80000000800 */
[----:B------:R-:W0:Y:S04]  /*0330*/  LDS.128 R8, [R16] ;  /* 0x0000000010087984 */ /* 0x000e280000000c00 */
[----:B------:R-:W1:Y:S04]  /*0340*/  LDS R28, [R21+0x40] ;  /* 0x00004000151c7984 */ /* 0x000e680000000800 */
[----:B------:R-:W2:Y:S04]  /*0350*/  LDS R25, [R21+0x80] ;  /* 0x0000800015197984 */ /* 0x000ea80000000800 */
[----:B------:R-:W3:Y:S04]  /*0360*/  LDS R24, [R21+0xc0] ;  /* 0x0000c00015187984 */ /* 0x000ee80000000800 */
[----:B------:R-:W-:Y:S04]  /*0370*/  LDS.128 R4, [R16+0x10] ;  /* 0x0000100010047984 */ /* 0x000fe80000000c00 */
[----:B------:R-:W-:Y:S04]  /*0380*/  LDS R22, [R21+0x140] ;  /* 0x0001400015167984 */ /* 0x000fe80000000800 */
[----:B------:R-:W-:Y:S01]  /*0390*/  LDS R27, [R21+0x200] ;  /* 0x00020000151b7984 */ /* 0x000fe20000000800 */
[----:B0-----:R-:W-:-:S03]  /*03a0*/  FFMA R8, R8, R26, R23 ;  /* 0x0000001a08087223 */ /* 0x001fc60000000017 */
[----:B------:R-:W0:Y:S01]  /*03b0*/  LDS R23, [R21+0x100] ;  /* 0x0001000015177984 */ /* 0x000e220000000800 */
[----:B-1----:R-:W-:-:S03]  /*03c0*/  FFMA R9, R9, R28, R8 ;  /* 0x0000001c09097223 */ /* 0x002fc60000000008 */
[----:B------:R-:W-:Y:S01]  /*03d0*/  LDS R26, [R21+0x1c0] ;  /* 0x0001c000151a7984 */ /* 0x000fe20000000800 */
[----:B--2---:R-:W-:-:S03]  /*03e0*/  FFMA R10, R10, R25, R9 ;  /* 0x000000190a0a7223 */ /* 0x004fc60000000009 */
[----:B------:R-:W1:Y:S01]  /*03f0*/  LDS R25, [R21+0x180] ;  /* 0x0001800015197984 */ /* 0x000e620000000800 */
[----:B---3--:R-:W-:-:S03]  /*0400*/  FFMA R11, R11, R24, R10 ;  /* 0x000000180b0b7223 */ /* 0x008fc6000000000a */
[----:B------:R-:W-:Y:S01]  /*0410*/  LDS R24, [R21+0x240] ;  /* 0x0002400015187984 */ /* 0x000fe20000000800 */
[----:B0-----:R-:W-:-:S03]  /*0420*/  FFMA R4, R4, R23, R11 ;  /* 0x0000001704047223 */ /* 0x001fc6000000000b */
[----:B------:R-:W0:Y:S01]  /*0430*/  LDS.128 R8, [R16+0x20] ;  /* 0x0000200010087984 */ /* 0x000e220000000c00 */
[----:B------:R-:W-:-:S03]  /*0440*/  FFMA R5, R5, R22, R4 ;  /* 0x0000001605057223 */ /* 0x000fc60000000004 */
[----:B------:R-:W2:Y:S01]  /*0450*/  LDS R23, [R21+0x280] ;  /* 0x0002800015177984 */ /* 0x000ea20000000800 */
[----:B-1----:R-:W-:-:S03]  /*0460*/  FFMA R6, R6, R25, R5 ;  /* 0x0000001906067223 */ /* 0x002fc60000000005 */
[----:B------:R-:W1:Y:S01]  /*0470*/  LDS R22, [R21+0x2c0] ;  /* 0x0002c00015167984 */ /* 0x000e620000000800 */
[----:B------:R-:W-:-:S03]  /*0480*/  FFMA R7, R7, R26, R6 ;  /* 0x0000001a07077223 */ /* 0x000fc60000000006 */
[----:B------:R-:W-:Y:S01]  /*0490*/  LDS R25, [R21+0x300] ;  /* 0x0003000015197984 */ /* 0x000fe20000000800 */
[----:B0-----:R-:W-:-:S03]  /*04a0*/  FFMA R8, R8, R27, R7 ;  /* 0x0000001b08087223 */ /* 0x001fc60000000007 */
[----:B------:R-:W0:Y:S01]  /*04b0*/  LDS.128 R4, [R16+0x30] ;  /* 0x0000300010047984 */ /* 0x000e220000000c00 */
[----:B------:R-:W-:-:S03]  /*04c0*/  FFMA R27, R9, R24, R8 ;  /* 0x00000018091b7223 */ /* 0x000fc60000000008 */
[----:B------:R-:W3:Y:S04]  /*04d0*/  LDS R24, [R21+0x340] ;  /* 0x0003400015187984 */ /* 0x000ee80000000800 */
[----:B------:R-:W4:Y:S04]  /*04e0*/  LDS R9, [R21+0x380] ;  /* 0x0003800015097984 */ /* 0x000f280000000800 */
[----:B------:R-:W5:Y:S01]  /*04f0*/  LDS R8, [R21+0x3c0] ;  /* 0x0003c00015087984 */ /* 0x000f620000000800 */
[----:B--2---:R-:W-:-:S04]  /*0500*/  FFMA R10, R10, R23, R27 ;  /* 0x000000170a0a7223 */ /* 0x004fc8000000001b */
[----:B-1----:R-:W-:-:S04]  /*0510*/  FFMA R11, R11, R22, R10 ;  /* 0x000000160b0b7223 */ /* 0x002fc8000000000a */
[----:B0-----:R-:W-:-:S04]  /*0520*/  FFMA R4, R4, R25, R11 ;  /* 0x0000001904047223 */ /* 0x001fc8000000000b */
[----:B---3--:R-:W-:-:S04]  /*0530*/  FFMA R5, R5, R24, R4 ;  /* 0x0000001805057223 */ /* 0x008fc80000000004 */
[----:B----4-:R-:W-:-:S04]  /*0540*/  FFMA R6, R6, R9, R5 ;  /* 0x0000000906067223 */ /* 0x010fc80000000005 */
[----:B-----5:R-:W-:Y:S01]  /*0550*/  FFMA R23, R7, R8, R6 ;  /* 0x0000000807177223 */ /* 0x020fe20000000006 */
[----:B------:R-:W-:Y:S06]  /*0560*/  BAR.SYNC.DEFER_BLOCKING 0x0 ;  /* 0x0000000000007b1d */ /* 0x000fec0000010000 */
[----:B------:R-:W-:Y:S05]  /*0570*/  BRA.U !UP0, `(.L_x_0) ;  /* 0xfffffffd08147547 */ /* 0x000fea000b83ffff */
[----:B------:R-:W-:-:S04]  /*0580*/  VIMNMX R14, PT, PT, R14, R17, !PT ;  /* 0x000000110e0e7248 */ /* 0x000fc80007fe0100 */
[----:B------:R-:W-:-:S13]  /*0590*/  ISETP.GT.AND P0, PT, R14, 0x3ff, PT ;  /* 0x000003ff0e00780c */ /* 0x000fda0003f04270 */
[----:B------:R-:W-:Y:S05]  /*05a0*/  @P0 EXIT ;  /* 0x000000000000094d */ /* 0x000fea0003800000 */
[----:B------:R-:W0:Y:S01]  /*05b0*/  LDC.64 R2, c[0x0][0x390] ;  /* 0x0000e400ff027b82 */ /* 0x000e220000000a00 */
[----:B------:R-:W-:-:S05]  /*05c0*/  IADD3 R17, PT, PT, R17, R18, RZ ;  /* 0x0000001211117210 */ /* 0x000fca0007ffe0ff */
[----:B0-----:R-:W-:-:S05]  /*05d0*/  IMAD.WIDE R2, R17, 0x4, R2 ;  /* 0x0000000411027825 */ /* 0x001fca00078e0202 */
[----:B------:R-:W-:Y:S01]  /*05e0*/  STG.E desc[UR10][R2.64], R23 ;  /* 0x0000001702007986 */ /* 0x000fe2000c10190a */
[----:B------:R-:W-:Y:S05]  /*05f0*/  EXIT ;  /* 0x000000000000794d */ /* 0x000fea0003800000 */
.L_x_1:
[----:B------:R-:W-:-:S00]  /*0600*/  BRA `(.L_x_1) ;  /* 0xfffffffc00fc7947 */ /* 0x000fc0000383ffff */
[----:B------:R-:W-:-:S00]  /*0610*/  NOP ;  /* 0x0000000000007918 */ /* 0x000fc00000000000 */
        /* <DEDUP_REMOVED lines=14> */
.L_x_2:


//--------------------- .nv.shared._Z20matrixMultiplicationPKfS0_Pf --------------------------
	.section	.nv.shared._Z20matrixMultiplicationPKfS0_Pf,"aw",@nobits
	.sectionflags	@""
	.align	16
	.zero		1024


//--------------------- .nv.shared.reserved.0     --------------------------
	.section	.nv.shared.reserved.0,"aw",@nobits
	.weak		__nv_reservedSMEM_offset_0_alias
	.size		__nv_reservedSMEM_offset_0_alias, 0, 64
	.other		__nv_reservedSMEM_offset_0_alias,@"STO_CUDA_RESERVED_SHARED STV_DEFAULT"
__nv_reservedSMEM_offset_0_alias:
	.zero		0
	.zero		64


//--------------------- .nv.constant0._Z20matrixMultiplicationPKfS0_Pf --------------------------
	.section	.nv.constant0._Z20matrixMultiplicationPKfS0_Pf,"a",@progbits
	.sectionflags	@""
	.align	4
.nv.constant0._Z20matrixMultiplicationPKfS0_Pf:
	.zero		920


//--------------------- SYMBOLS --------------------------

	.type		.nv.reservedSmem.offset0,@object
	.size		.nv.reservedSmem.offset0,0x4
	.type		.nv.reservedSmem.cap,@object
	.size		.nv.reservedSmem.cap,0x4
